//
// Generated by NVIDIA NVVM Compiler
//
// Compiler Build ID: CL-36424714
// Cuda compilation tools, release 13.0, V13.0.88
// Based on NVVM 20.0.0
//

.version 9.0
.target sm_100
.address_size 64

	// .globl	_Z15cuda_sum_kernelPfS_i
// _ZZ15cuda_min_kernelPfS_iE9block_min has been demoted
// _ZZ15cuda_max_kernelPfS_iE9block_max has been demoted

.visible .entry _Z15cuda_sum_kernelPfS_i(
	.param .u64 .ptr .align 1 _Z15cuda_sum_kernelPfS_i_param_0,
	.param .u64 .ptr .align 1 _Z15cuda_sum_kernelPfS_i_param_1,
	.param .u32 _Z15cuda_sum_kernelPfS_i_param_2
)
{
	.reg .pred 	%p<3>;
	.reg .b32 	%r<11>;
	.reg .b32 	%f<3>;
	.reg .b64 	%rd<7>;

	ld.param.u64 	%rd3, [_Z15cuda_sum_kernelPfS_i_param_0];
	ld.param.u64 	%rd4, [_Z15cuda_sum_kernelPfS_i_param_1];
	ld.param.u32 	%r6, [_Z15cuda_sum_kernelPfS_i_param_2];
	mov.u32 	%r7, %tid.x;
	mov.u32 	%r8, %ctaid.x;
	mov.u32 	%r1, %ntid.x;
	mad.lo.s32 	%r10, %r8, %r1, %r7;
	setp.ge.s32 	%p1, %r10, %r6;
	@%p1 bra 	$L__BB0_3;
	mov.u32 	%r9, %nctaid.x;
	mul.lo.s32 	%r3, %r1, %r9;
	cvta.to.global.u64 	%rd1, %rd3;
	cvta.to.global.u64 	%rd2, %rd4;
$L__BB0_2:
	mul.wide.s32 	%rd5, %r10, 4;
	add.s64 	%rd6, %rd1, %rd5;
	ld.global.f32 	%f1, [%rd6];
	atom.global.add.f32 	%f2, [%rd2], %f1;
	add.s32 	%r10, %r10, %r3;
	setp.lt.s32 	%p2, %r10, %r6;
	@%p2 bra 	$L__BB0_2;
$L__BB0_3:
	ret;

}
	// .globl	_Z15cuda_min_kernelPfS_i
.visible .entry _Z15cuda_min_kernelPfS_i(
	.param .u64 .ptr .align 1 _Z15cuda_min_kernelPfS_i_param_0,
	.param .u64 .ptr .align 1 _Z15cuda_min_kernelPfS_i_param_1,
	.param .u32 _Z15cuda_min_kernelPfS_i_param_2
)
{
	.reg .pred 	%p<5>;
	.reg .b32 	%r<11>;
	.reg .b32 	%f<11>;
	.reg .b64 	%rd<11>;
	// demoted variable
	.shared .align 4 .f32 _ZZ15cuda_min_kernelPfS_iE9block_min;
	ld.param.u64 	%rd3, [_Z15cuda_min_kernelPfS_i_param_0];
	ld.param.u64 	%rd2, [_Z15cuda_min_kernelPfS_i_param_1];
	ld.param.u32 	%r8, [_Z15cuda_min_kernelPfS_i_param_2];
	cvta.to.global.u64 	%rd1, %rd3;
	mov.u32 	%r1, %tid.x;
	mov.u32 	%r2, %ctaid.x;
	mov.u32 	%r3, %ntid.x;
	mad.lo.s32 	%r10, %r2, %r3, %r1;
	setp.ge.s32 	%p1, %r10, %r8;
	mov.f32 	%f9, 0f7F7FFFFF;
	@%p1 bra 	$L__BB1_2;
	mul.wide.s32 	%rd4, %r10, 4;
	add.s64 	%rd5, %rd1, %rd4;
	ld.global.f32 	%f9, [%rd5];
$L__BB1_2:
	setp.ge.s32 	%p2, %r10, %r8;
	st.shared.f32 	[_ZZ15cuda_min_kernelPfS_iE9block_min], %f9;
	bar.sync 	0;
	@%p2 bra 	$L__BB1_6;
	mov.u32 	%r9, %nctaid.x;
	mul.lo.s32 	%r5, %r3, %r9;
	ld.shared.f32 	%f10, [_ZZ15cuda_min_kernelPfS_iE9block_min];
$L__BB1_4:
	mul.wide.s32 	%rd6, %r10, 4;
	add.s64 	%rd7, %rd1, %rd6;
	ld.global.f32 	%f7, [%rd7];
	min.f32 	%f10, %f10, %f7;
	add.s32 	%r10, %r10, %r5;
	setp.lt.s32 	%p3, %r10, %r8;
	@%p3 bra 	$L__BB1_4;
	st.shared.f32 	[_ZZ15cuda_min_kernelPfS_iE9block_min], %f10;
$L__BB1_6:
	bar.sync 	0;
	setp.ne.s32 	%p4, %r1, 0;
	@%p4 bra 	$L__BB1_8;
	ld.shared.f32 	%f8, [_ZZ15cuda_min_kernelPfS_iE9block_min];
	cvta.to.global.u64 	%rd8, %rd2;
	mul.wide.u32 	%rd9, %r2, 4;
	add.s64 	%rd10, %rd8, %rd9;
	st.global.f32 	[%rd10], %f8;
$L__BB1_8:
	ret;

}
	// .globl	_Z15cuda_max_kernelPfS_i
.visible .entry _Z15cuda_max_kernelPfS_i(
	.param .u64 .ptr .align 1 _Z15cuda_max_kernelPfS_i_param_0,
	.param .u64 .ptr .align 1 _Z15cuda_max_kernelPfS_i_param_1,
	.param .u32 _Z15cuda_max_kernelPfS_i_param_2
)
{
	.reg .pred 	%p<5>;
	.reg .b32 	%r<11>;
	.reg .b32 	%f<11>;
	.reg .b64 	%rd<11>;
	// demoted variable
	.shared .align 4 .f32 _ZZ15cuda_max_kernelPfS_iE9block_max;
	ld.param.u64 	%rd3, [_Z15cuda_max_kernelPfS_i_param_0];
	ld.param.u64 	%rd2, [_Z15cuda_max_kernelPfS_i_param_1];
	ld.param.u32 	%r8, [_Z15cuda_max_kernelPfS_i_param_2];
	cvta.to.global.u64 	%rd1, %rd3;
	mov.u32 	%r1, %tid.x;
	mov.u32 	%r2, %ctaid.x;
	mov.u32 	%r3, %ntid.x;
	mad.lo.s32 	%r10, %r2, %r3, %r1;
	setp.ge.s32 	%p1, %r10, %r8;
	mov.f32 	%f9, 0fFF7FFFFF;
	@%p1 bra 	$L__BB2_2;
	mul.wide.s32 	%rd4, %r10, 4;
	add.s64 	%rd5, %rd1, %rd4;
	ld.global.f32 	%f9, [%rd5];
$L__BB2_2:
	setp.ge.s32 	%p2, %r10, %r8;
	st.shared.f32 	[_ZZ15cuda_max_kernelPfS_iE9block_max], %f9;
	bar.sync 	0;
	@%p2 bra 	$L__BB2_6;
	mov.u32 	%r9, %nctaid.x;
	mul.lo.s32 	%r5, %r3, %r9;
	ld.shared.f32 	%f10, [_ZZ15cuda_max_kernelPfS_iE9block_max];
$L__BB2_4:
	mul.wide.s32 	%rd6, %r10, 4;
	add.s64 	%rd7, %rd1, %rd6;
	ld.global.f32 	%f7, [%rd7];
	max.f32 	%f10, %f10, %f7;
	add.s32 	%r10, %r10, %r5;
	setp.lt.s32 	%p3, %r10, %r8;
	@%p3 bra 	$L__BB2_4;
	st.shared.f32 	[_ZZ15cuda_max_kernelPfS_iE9block_max], %f10;
$L__BB2_6:
	bar.sync 	0;
	setp.ne.s32 	%p4, %r1, 0;
	@%p4 bra 	$L__BB2_8;
	ld.shared.f32 	%f8, [_ZZ15cuda_max_kernelPfS_iE9block_max];
	cvta.to.global.u64 	%rd8, %rd2;
	mul.wide.u32 	%rd9, %r2, 4;
	add.s64 	%rd10, %rd8, %rd9;
	st.global.f32 	[%rd10], %f8;
$L__BB2_8:
	ret;

}
	// .globl	_Z15cuda_avg_kernelPfS_i
.visible .entry _Z15cuda_avg_kernelPfS_i(
	.param .u64 .ptr .align 1 _Z15cuda_avg_kernelPfS_i_param_0,
	.param .u64 .ptr .align 1 _Z15cuda_avg_kernelPfS_i_param_1,
	.param .u32 _Z15cuda_avg_kernelPfS_i_param_2
)
{
	.reg .pred 	%p<4>;
	.reg .b32 	%r<11>;
	.reg .b32 	%f<8>;
	.reg .b64 	%rd<9>;

	ld.param.u64 	%rd3, [_Z15cuda_avg_kernelPfS_i_param_0];
	ld.param.u64 	%rd4, [_Z15cuda_avg_kernelPfS_i_param_1];
	ld.param.u32 	%r6, [_Z15cuda_avg_kernelPfS_i_param_2];
	cvta.to.global.u64 	%rd1, %rd4;
	cvta.to.global.u64 	%rd2, %rd3;
	mov.u32 	%r7, %tid.x;
	mov.u32 	%r8, %ctaid.x;
	mov.u32 	%r1, %ntid.x;
	mad.lo.s32 	%r2, %r8, %r1, %r7;
	setp.ge.s32 	%p1, %r2, %r6;
	@%p1 bra 	$L__BB3_3;
	mul.wide.s32 	%rd5, %r2, 4;
	add.s64 	%rd6, %rd2, %rd5;
	ld.global.f32 	%f1, [%rd6];
	atom.global.add.f32 	%f2, [%rd1], %f1;
	mov.u32 	%r9, %nctaid.x;
	mul.lo.s32 	%r3, %r1, %r9;
	mov.u32 	%r10, %r2;
$L__BB3_2:
	mul.wide.s32 	%rd7, %r10, 4;
	add.s64 	%rd8, %rd2, %rd7;
	ld.global.f32 	%f3, [%rd8];
	atom.global.add.f32 	%f4, [%rd1], %f3;
	add.s32 	%r10, %r10, %r3;
	setp.lt.s32 	%p2, %r10, %r6;
	@%p2 bra 	$L__BB3_2;
$L__BB3_3:
	bar.sync 	0;
	setp.ne.s32 	%p3, %r2, 0;
	@%p3 bra 	$L__BB3_5;
	ld.global.f32 	%f5, [%rd1];
	cvt.rn.f32.s32 	%f6, %r6;
	div.rn.f32 	%f7, %f5, %f6;
	st.global.f32 	[%rd1], %f7;
$L__BB3_5:
	ret;

}
	// .globl	_Z22cuda_bitonic_sort_stepPfiii
.visible .entry _Z22cuda_bitonic_sort_stepPfiii(
	.param .u64 .ptr .align 1 _Z22cuda_bitonic_sort_stepPfiii_param_0,
	.param .u32 _Z22cuda_bitonic_sort_stepPfiii_param_1,
	.param .u32 _Z22cuda_bitonic_sort_stepPfiii_param_2,
	.param .u32 _Z22cuda_bitonic_sort_stepPfiii_param_3
)
{
	.reg .pred 	%p<5>;
	.reg .b32 	%r<9>;
	.reg .b32 	%f<5>;
	.reg .b64 	%rd<11>;

	ld.param.u64 	%rd6, [_Z22cuda_bitonic_sort_stepPfiii_param_0];
	ld.param.u32 	%r4, [_Z22cuda_bitonic_sort_stepPfiii_param_1];
	ld.param.u32 	%r3, [_Z22cuda_bitonic_sort_stepPfiii_param_2];
	cvta.to.global.u64 	%rd1, %rd6;
	mov.u32 	%r5, %tid.x;
	mov.u32 	%r6, %ctaid.x;
	mov.u32 	%r7, %ntid.x;
	mad.lo.s32 	%r1, %r6, %r7, %r5;
	xor.b32  	%r2, %r4, %r1;
	setp.le.u32 	%p1, %r2, %r1;
	@%p1 bra 	$L__BB4_6;
	and.b32  	%r8, %r3, %r1;
	setp.ne.s32 	%p2, %r8, 0;
	@%p2 bra 	$L__BB4_4;
	mul.wide.u32 	%rd9, %r1, 4;
	add.s64 	%rd2, %rd1, %rd9;
	ld.global.f32 	%f1, [%rd2];
	mul.wide.u32 	%rd10, %r2, 4;
	add.s64 	%rd3, %rd1, %rd10;
	ld.global.f32 	%f2, [%rd3];
	setp.leu.f32 	%p4, %f1, %f2;
	@%p4 bra 	$L__BB4_6;
	st.global.f32 	[%rd2], %f2;
	st.global.f32 	[%rd3], %f1;
	bra.uni 	$L__BB4_6;
$L__BB4_4:
	mul.wide.u32 	%rd7, %r1, 4;
	add.s64 	%rd4, %rd1, %rd7;
	ld.global.f32 	%f3, [%rd4];
	mul.wide.u32 	%rd8, %r2, 4;
	add.s64 	%rd5, %rd1, %rd8;
	ld.global.f32 	%f4, [%rd5];
	setp.geu.f32 	%p3, %f3, %f4;
	@%p3 bra 	$L__BB4_6;
	st.global.f32 	[%rd4], %f4;
	st.global.f32 	[%rd5], %f3;
$L__BB4_6:
	ret;

}


// ===== COMPILED SASS (sm_100) =====

	.target	sm_100

	.elftype	@"ET_EXEC"


//--------------------- .note.nv.tkinfo           --------------------------
	.section	.note.nv.tkinfo,"",@"SHT_NOTE"
	.sectionflags	@"SHF_NOTE_NV_TKINFO"
	.tkinfo
        /*0018*/ 	.word	0x00000002
        /*0030*/ 	.string	""
        /*0030*/ 	.string	"ptxas"
        /*0030*/ 	.string	"Cuda compilation tools, release 13.0, V13.0.88"
        /*0030*/ 	.string	"Build cuda_13.0.r13.0/compiler.36424714_0"
        /*0030*/ 	.string	"-arch sm_100 -m 64 "



//--------------------- .note.nv.cuinfo           --------------------------
	.section	.note.nv.cuinfo,"",@"SHT_NOTE"
	.sectionflags	@"SHF_NOTE_NV_CUINFO"
        /*0018*/ 	.short	0x0002
        /*001a*/ 	.short	0x0064
        /*001c*/ 	.short	0x0082
	.zero		2


//--------------------- .nv.info                  --------------------------
	.section	.nv.info,"",@"SHT_CUDA_INFO"
	.align	4


	//----- nvinfo : EIATTR_REGCOUNT
	.align		4
        /*0000*/ 	.byte	0x04, 0x2f
        /*0002*/ 	.short	(.L_1 - .L_0)
	.align		4
.L_0:
        /*0004*/ 	.word	index@(_Z15cuda_sum_kernelPfS_i)
        /*0008*/ 	.word	0x0000000c


	//----- nvinfo : EIATTR_FRAME_SIZE
	.align		4
.L_1:
        /*000c*/ 	.byte	0x04, 0x11
        /*000e*/ 	.short	(.L_3 - .L_2)
	.align		4
.L_2:
        /*0010*/ 	.word	index@(_Z15cuda_sum_kernelPfS_i)
        /*0014*/ 	.word	0x00000000


	//----- nvinfo : EIATTR_REGCOUNT
	.align		4
.L_3:
        /*0018*/ 	.byte	0x04, 0x2f
        /*001a*/ 	.short	(.L_5 - .L_4)
	.align		4
.L_4:
        /*001c*/ 	.word	index@(_Z15cuda_min_kernelPfS_i)
        /*0020*/ 	.word	0x0000000c


	//----- nvinfo : EIATTR_FRAME_SIZE
	.align		4
.L_5:
        /*0024*/ 	.byte	0x04, 0x11
        /*0026*/ 	.short	(.L_7 - .L_6)
	.align		4
.L_6:
        /*0028*/ 	.word	index@(_Z15cuda_min_kernelPfS_i)
        /*002c*/ 	.word	0x00000000


	//----- nvinfo : EIATTR_REGCOUNT
	.align		4
.L_7:
        /*0030*/ 	.byte	0x04, 0x2f
        /*0032*/ 	.short	(.L_9 - .L_8)
	.align		4
.L_8:
        /*0034*/ 	.word	index@(_Z15cuda_max_kernelPfS_i)
        /*0038*/ 	.word	0x0000000c


	//----- nvinfo : EIATTR_FRAME_SIZE
	.align		4
.L_9:
        /*003c*/ 	.byte	0x04, 0x11
        /*003e*/ 	.short	(.L_11 - .L_10)
	.align		4
.L_10:
        /*0040*/ 	.word	index@(_Z15cuda_max_kernelPfS_i)
        /*0044*/ 	.word	0x00000000


	//----- nvinfo : EIATTR_REGCOUNT
	.align		4
.L_11:
        /*0048*/ 	.byte	0x04, 0x2f
        /*004a*/ 	.short	(.L_13 - .L_12)
	.align		4
.L_12:
        /*004c*/ 	.word	index@(_Z15cuda_avg_kernelPfS_i)
        /*0050*/ 	.word	0x0000000e


	//----- nvinfo : EIATTR_FRAME_SIZE
	.align		4
.L_13:
        /*0054*/ 	.byte	0x04, 0x11
        /*0056*/ 	.short	(.L_15 - .L_14)
	.align		4
.L_14:
        /*0058*/ 	.word	index@($__internal_0_$__cuda_sm3x_div_rn_noftz_f32_slowpath)
        /*005c*/ 	.word	0x00000000


	//----- nvinfo : EIATTR_FRAME_SIZE
	.align		4
.L_15:
        /*0060*/ 	.byte	0x04, 0x11
        /*0062*/ 	.short	(.L_17 - .L_16)
	.align		4
.L_16:
        /*0064*/ 	.word	index@(_Z15cuda_avg_kernelPfS_i)
        /*0068*/ 	.word	0x00000000


	//----- nvinfo : EIATTR_REGCOUNT
	.align		4
.L_17:
        /*006c*/ 	.byte	0x04, 0x2f
        /*006e*/ 	.short	(.L_19 - .L_18)
	.align		4
.L_18:
        /*0070*/ 	.word	index@(_Z22cuda_bitonic_sort_stepPfiii)
        /*0074*/ 	.word	0x0000000c


	//----- nvinfo : EIATTR_FRAME_SIZE
	.align		4
.L_19:
        /*0078*/ 	.byte	0x04, 0x11
        /*007a*/ 	.short	(.L_21 - .L_20)
	.align		4
.L_20:
        /*007c*/ 	.word	index@(_Z22cuda_bitonic_sort_stepPfiii)
        /*0080*/ 	.word	0x00000000


	//----- nvinfo : EIATTR_MIN_STACK_SIZE
	.align		4
.L_21:
        /*0084*/ 	.byte	0x04, 0x12
        /*0086*/ 	.short	(.L_23 - .L_22)
	.align		4
.L_22:
        /*0088*/ 	.word	index@(_Z22cuda_bitonic_sort_stepPfiii)
        /*008c*/ 	.word	0x00000000


	//----- nvinfo : EIATTR_MIN_STACK_SIZE
	.align		4
.L_23:
        /*0090*/ 	.byte	0x04, 0x12
        /*0092*/ 	.short	(.L_25 - .L_24)
	.align		4
.L_24:
        /*0094*/ 	.word	index@(_Z15cuda_avg_kernelPfS_i)
        /*0098*/ 	.word	0x00000000


	//----- nvinfo : EIATTR_MIN_STACK_SIZE
	.align		4
.L_25:
        /*009c*/ 	.byte	0x04, 0x12
        /*009e*/ 	.short	(.L_27 - .L_26)
	.align		4
.L_26:
        /*00a0*/ 	.word	index@(_Z15cuda_max_kernelPfS_i)
        /*00a4*/ 	.word	0x00000000


	//----- nvinfo : EIATTR_MIN_STACK_SIZE
	.align		4
.L_27:
        /*00a8*/ 	.byte	0x04, 0x12
        /*00aa*/ 	.short	(.L_29 - .L_28)
	.align		4
.L_28:
        /*00ac*/ 	.word	index@(_Z15cuda_min_kernelPfS_i)
        /*00b0*/ 	.word	0x00000000


	//----- nvinfo : EIATTR_MIN_STACK_SIZE
	.align		4
.L_29:
        /*00b4*/ 	.byte	0x04, 0x12
        /*00b6*/ 	.short	(.L_31 - .L_30)
	.align		4
.L_30:
        /*00b8*/ 	.word	index@(_Z15cuda_sum_kernelPfS_i)
        /*00bc*/ 	.word	0x00000000
.L_31:


//--------------------- .nv.compat                --------------------------
	.section	.nv.compat,"",@"SHT_CUDA_COMPAT_INFO"
	.align	4
        /*0000*/ 	.byte	0x02, 0x09, 0x00, 0x00, 0x02, 0x02, 0x01, 0x00, 0x02, 0x05, 0x05, 0x00, 0x03, 0x07, 0x01, 0x01
        /*0010*/ 	.byte	0x02, 0x03, 0x00, 0x00, 0x02, 0x06, 0x01, 0x00, 0x04, 0x0b, 0x08, 0x00, 0x01, 0x00, 0x00, 0x00
        /*0020*/ 	.byte	0x00, 0x00, 0x00, 0x00


//--------------------- .nv.info._Z22cuda_bitonic_sort_stepPfiii --------------------------
	.section	.nv.info._Z22cuda_bitonic_sort_stepPfiii,"",@"SHT_CUDA_INFO"
	.sectionflags	@""
	.align	4


	//----- nvinfo : EIATTR_CUDA_API_VERSION
	.align		4
        /*0000*/ 	.byte	0x04, 0x37
        /*0002*/ 	.short	(.L_33 - .L_32)
.L_32:
        /*0004*/ 	.word	0x00000082


	//----- nvinfo : EIATTR_KPARAM_INFO
	.align		4
.L_33:
        /*0008*/ 	.byte	0x04, 0x17
        /*000a*/ 	.short	(.L_35 - .L_34)
.L_34:
        /*000c*/ 	.word	0x00000000
        /*0010*/ 	.short	0x0003
        /*0012*/ 	.short	0x0010
        /*0014*/ 	.byte	0x00, 0xf0, 0x11, 0x00


	//----- nvinfo : EIATTR_KPARAM_INFO
	.align		4
.L_35:
        /*0018*/ 	.byte	0x04, 0x17
        /*001a*/ 	.short	(.L_37 - .L_36)
.L_36:
        /*001c*/ 	.word	0x00000000
        /*0020*/ 	.short	0x0002
        /*0022*/ 	.short	0x000c
        /*0024*/ 	.byte	0x00, 0xf0, 0x11, 0x00


	//----- nvinfo : EIATTR_KPARAM_INFO
	.align		4
.L_37:
        /*0028*/ 	.byte	0x04, 0x17
        /*002a*/ 	.short	(.L_39 - .L_38)
.L_38:
        /*002c*/ 	.word	0x00000000
        /*0030*/ 	.short	0x0001
        /*0032*/ 	.short	0x0008
        /*0034*/ 	.byte	0x00, 0xf0, 0x11, 0x00


	//----- nvinfo : EIATTR_KPARAM_INFO
	.align		4
.L_39:
        /*0038*/ 	.byte	0x04, 0x17
        /*003a*/ 	.short	(.L_41 - .L_40)
.L_40:
        /*003c*/ 	.word	0x00000000
        /*0040*/ 	.short	0x0000
        /*0042*/ 	.short	0x0000
        /*0044*/ 	.byte	0x00, 0xf5, 0x21, 0x00


	//----- nvinfo : EIATTR_SPARSE_MMA_MASK
	.align		4
.L_41:
        /*0048*/ 	.byte	0x03, 0x50
        /*004a*/ 	.short	0x0000


	//----- nvinfo : EIATTR_MAXREG_COUNT
	.align		4
        /*004c*/ 	.byte	0x03, 0x1b
        /*004e*/ 	.short	0x00ff


	//----- nvinfo : EIATTR_MERCURY_ISA_VERSION
	.align		4
        /*0050*/ 	.byte	0x03, 0x5f
        /*0052*/ 	.short	0x0101


	//----- nvinfo : EIATTR_VRC_CTA_INIT_COUNT
	.align		4
        /*0054*/ 	.byte	0x02, 0x4a
	.zero		1
	.zero		1


	//----- nvinfo : EIATTR_EXIT_INSTR_OFFSETS
	.align		4
        /*0058*/ 	.byte	0x04, 0x1c
        /*005a*/ 	.short	(.L_43 - .L_42)


	//   ....[0]....
.L_42:
        /*005c*/ 	.word	0x00000080


	//   ....[1]....
        /*0060*/ 	.word	0x00000130


	//   ....[2]....
        /*0064*/ 	.word	0x00000160


	//   ....[3]....
        /*0068*/ 	.word	0x000001d0


	//   ....[4]....
        /*006c*/ 	.word	0x00000200


	//----- nvinfo : EIATTR_CRS_STACK_SIZE
	.align		4
.L_43:
        /*0070*/ 	.byte	0x04, 0x1e
        /*0072*/ 	.short	(.L_45 - .L_44)
.L_44:
        /*0074*/ 	.word	0x00000000


	//----- nvinfo : EIATTR_CBANK_PARAM_SIZE
	.align		4
.L_45:
        /*0078*/ 	.byte	0x03, 0x19
        /*007a*/ 	.short	0x0014


	//----- nvinfo : EIATTR_PARAM_CBANK
	.align		4
        /*007c*/ 	.byte	0x04, 0x0a
        /*007e*/ 	.short	(.L_47 - .L_46)
	.align		4
.L_46:
        /*0080*/ 	.word	index@(.nv.constant0._Z22cuda_bitonic_sort_stepPfiii)
        /*0084*/ 	.short	0x0380
        /*0086*/ 	.short	0x0014


	//----- nvinfo : EIATTR_SW_WAR
	.align		4
.L_47:
        /*0088*/ 	.byte	0x04, 0x36
        /*008a*/ 	.short	(.L_49 - .L_48)
.L_48:
        /*008c*/ 	.word	0x00000008
.L_49:


//--------------------- .nv.info._Z15cuda_avg_kernelPfS_i --------------------------
	.section	.nv.info._Z15cuda_avg_kernelPfS_i,"",@"SHT_CUDA_INFO"
	.sectionflags	@""
	.align	4


	//----- nvinfo : EIATTR_CUDA_API_VERSION
	.align		4
        /*0000*/ 	.byte	0x04, 0x37
        /*0002*/ 	.short	(.L_51 - .L_50)
.L_50:
        /*0004*/ 	.word	0x00000082


	//----- nvinfo : EIATTR_KPARAM_INFO
	.align		4
.L_51:
        /*0008*/ 	.byte	0x04, 0x17
        /*000a*/ 	.short	(.L_53 - .L_52)
.L_52:
        /*000c*/ 	.word	0x00000000
        /*0010*/ 	.short	0x0002
        /*0012*/ 	.short	0x0010
        /*0014*/ 	.byte	0x00, 0xf0, 0x11, 0x00


	//----- nvinfo : EIATTR_KPARAM_INFO
	.align		4
.L_53:
        /*0018*/ 	.byte	0x04, 0x17
        /*001a*/ 	.short	(.L_55 - .L_54)
.L_54:
        /*001c*/ 	.word	0x00000000
        /*0020*/ 	.short	0x0001
        /*0022*/ 	.short	0x0008
        /*0024*/ 	.byte	0x00, 0xf5, 0x21, 0x00


	//----- nvinfo : EIATTR_KPARAM_INFO
	.align		4
.L_55:
        /*0028*/ 	.byte	0x04, 0x17
        /*002a*/ 	.short	(.L_57 - .L_56)
.L_56:
        /*002c*/ 	.word	0x00000000
        /*0030*/ 	.short	0x0000
        /*0032*/ 	.short	0x0000
        /*0034*/ 	.byte	0x00, 0xf5, 0x21, 0x00


	//----- nvinfo : EIATTR_SPARSE_MMA_MASK
	.align		4
.L_57:
        /*0038*/ 	.byte	0x03, 0x50
        /*003a*/ 	.short	0x0000


	//----- nvinfo : EIATTR_MAXREG_COUNT
	.align		4
        /*003c*/ 	.byte	0x03, 0x1b
        /*003e*/ 	.short	0x00ff


	//----- nvinfo : EIATTR_NUM_BARRIERS
	.align		4
        /*0040*/ 	.byte	0x02, 0x4c
        /*0042*/ 	.byte	0x01
	.zero		1


	//----- nvinfo : EIATTR_MERCURY_ISA_VERSION
	.align		4
        /*0044*/ 	.byte	0x03, 0x5f
        /*0046*/ 	.short	0x0101


	//----- nvinfo : EIATTR_VRC_CTA_INIT_COUNT
	.align		4
        /*0048*/ 	.byte	0x02, 0x4a
	.zero		1
	.zero		1


	//----- nvinfo : EIATTR_EXIT_INSTR_OFFSETS
	.align		4
        /*004c*/ 	.byte	0x04, 0x1c
        /*004e*/ 	.short	(.L_59 - .L_58)


	//   ....[0]....
.L_58:
        /*0050*/ 	.word	0x000001a0


	//   ....[1]....
        /*0054*/ 	.word	0x000002a0


	//----- nvinfo : EIATTR_CRS_STACK_SIZE
	.align		4
.L_59:
        /*0058*/ 	.byte	0x04, 0x1e
        /*005a*/ 	.short	(.L_61 - .L_60)
.L_60:
        /*005c*/ 	.word	0x00000000


	//----- nvinfo : EIATTR_CBANK_PARAM_SIZE
	.align		4
.L_61:
        /*0060*/ 	.byte	0x03, 0x19
        /*0062*/ 	.short	0x0014


	//----- nvinfo : EIATTR_PARAM_CBANK
	.align		4
        /*0064*/ 	.byte	0x04, 0x0a
        /*0066*/ 	.short	(.L_63 - .L_62)
	.align		4
.L_62:
        /*0068*/ 	.word	index@(.nv.constant0._Z15cuda_avg_kernelPfS_i)
        /*006c*/ 	.short	0x0380
        /*006e*/ 	.short	0x0014


	//----- nvinfo : EIATTR_SW_WAR
	.align		4
.L_63:
        /*0070*/ 	.byte	0x04, 0x36
        /*0072*/ 	.short	(.L_65 - .L_64)
.L_64:
        /*0074*/ 	.word	0x00000008
.L_65:


//--------------------- .nv.info._Z15cuda_max_kernelPfS_i --------------------------
	.section	.nv.info._Z15cuda_max_kernelPfS_i,"",@"SHT_CUDA_INFO"
	.sectionflags	@""
	.align	4


	//----- nvinfo : EIATTR_CUDA_API_VERSION
	.align		4
        /*0000*/ 	.byte	0x04, 0x37
        /*0002*/ 	.short	(.L_67 - .L_66)
.L_66:
        /*0004*/ 	.word	0x00000082


	//----- nvinfo : EIATTR_KPARAM_INFO
	.align		4
.L_67:
        /*0008*/ 	.byte	0x04, 0x17
        /*000a*/ 	.short	(.L_69 - .L_68)
.L_68:
        /*000c*/ 	.word	0x00000000
        /*0010*/ 	.short	0x0002
        /*0012*/ 	.short	0x0010
        /*0014*/ 	.byte	0x00, 0xf0, 0x11, 0x00


	//----- nvinfo : EIATTR_KPARAM_INFO
	.align		4
.L_69:
        /*0018*/ 	.byte	0x04, 0x17
        /*001a*/ 	.short	(.L_71 - .L_70)
.L_70:
        /*001c*/ 	.word	0x00000000
        /*0020*/ 	.short	0x0001
        /*0022*/ 	.short	0x0008
        /*0024*/ 	.byte	0x00, 0xf5, 0x21, 0x00


	//----- nvinfo : EIATTR_KPARAM_INFO
	.align		4
.L_71:
        /*0028*/ 	.byte	0x04, 0x17
        /*002a*/ 	.short	(.L_73 - .L_72)
.L_72:
        /*002c*/ 	.word	0x00000000
        /*0030*/ 	.short	0x0000
        /*0032*/ 	.short	0x0000
        /*0034*/ 	.byte	0x00, 0xf5, 0x21, 0x00


	//----- nvinfo : EIATTR_SPARSE_MMA_MASK
	.align		4
.L_73:
        /*0038*/ 	.byte	0x03, 0x50
        /*003a*/ 	.short	0x0000


	//----- nvinfo : EIATTR_MAXREG_COUNT
	.align		4
        /*003c*/ 	.byte	0x03, 0x1b
        /*003e*/ 	.short	0x00ff


	//----- nvinfo : EIATTR_NUM_BARRIERS
	.align		4
        /*0040*/ 	.byte	0x02, 0x4c
        /*0042*/ 	.byte	0x01
	.zero		1


	//----- nvinfo : EIATTR_MERCURY_ISA_VERSION
	.align		4
        /*0044*/ 	.byte	0x03, 0x5f
        /*0046*/ 	.short	0x0101


	//----- nvinfo : EIATTR_VRC_CTA_INIT_COUNT
	.align		4
        /*0048*/ 	.byte	0x02, 0x4a
	.zero		1
	.zero		1


	//----- nvinfo : EIATTR_EXIT_INSTR_OFFSETS
	.align		4
        /*004c*/ 	.byte	0x04, 0x1c
        /*004e*/ 	.short	(.L_75 - .L_74)


	//   ....[0]....
.L_74:
        /*0050*/ 	.word	0x00000240


	//   ....[1]....
        /*0054*/ 	.word	0x00000290


	//----- nvinfo : EIATTR_CRS_STACK_SIZE
	.align		4
.L_75:
        /*0058*/ 	.byte	0x04, 0x1e
        /*005a*/ 	.short	(.L_77 - .L_76)
.L_76:
        /*005c*/ 	.word	0x00000000


	//----- nvinfo : EIATTR_CBANK_PARAM_SIZE
	.align		4
.L_77:
        /*0060*/ 	.byte	0x03, 0x19
        /*0062*/ 	.short	0x0014


	//----- nvinfo : EIATTR_PARAM_CBANK
	.align		4
        /*0064*/ 	.byte	0x04, 0x0a
        /*0066*/ 	.short	(.L_79 - .L_78)
	.align		4
.L_78:
        /*0068*/ 	.word	index@(.nv.constant0._Z15cuda_max_kernelPfS_i)
        /*006c*/ 	.short	0x0380
        /*006e*/ 	.short	0x0014


	//----- nvinfo : EIATTR_SW_WAR
	.align		4
.L_79:
        /*0070*/ 	.byte	0x04, 0x36
        /*0072*/ 	.short	(.L_81 - .L_80)
.L_80:
        /*0074*/ 	.word	0x00000008
.L_81:


//--------------------- .nv.info._Z15cuda_min_kernelPfS_i --------------------------
	.section	.nv.info._Z15cuda_min_kernelPfS_i,"",@"SHT_CUDA_INFO"
	.sectionflags	@""
	.align	4


	//----- nvinfo : EIATTR_CUDA_API_VERSION
	.align		4
        /*0000*/ 	.byte	0x04, 0x37
        /*0002*/ 	.short	(.L_83 - .L_82)
.L_82:
        /*0004*/ 	.word	0x00000082


	//----- nvinfo : EIATTR_KPARAM_INFO
	.align		4
.L_83:
        /*0008*/ 	.byte	0x04, 0x17
        /*000a*/ 	.short	(.L_85 - .L_84)
.L_84:
        /*000c*/ 	.word	0x00000000
        /*0010*/ 	.short	0x0002
        /*0012*/ 	.short	0x0010
        /*0014*/ 	.byte	0x00, 0xf0, 0x11, 0x00


	//----- nvinfo : EIATTR_KPARAM_INFO
	.align		4
.L_85:
        /*0018*/ 	.byte	0x04, 0x17
        /*001a*/ 	.short	(.L_87 - .L_86)
.L_86:
        /*001c*/ 	.word	0x00000000
        /*0020*/ 	.short	0x0001
        /*0022*/ 	.short	0x0008
        /*0024*/ 	.byte	0x00, 0xf5, 0x21, 0x00


	//----- nvinfo : EIATTR_KPARAM_INFO
	.align		4
.L_87:
        /*0028*/ 	.byte	0x04, 0x17
        /*002a*/ 	.short	(.L_89 - .L_88)
.L_88:
        /*002c*/ 	.word	0x00000000
        /*0030*/ 	.short	0x0000
        /*0032*/ 	.short	0x0000
        /*0034*/ 	.byte	0x00, 0xf5, 0x21, 0x00


	//----- nvinfo : EIATTR_SPARSE_MMA_MASK
	.align		4
.L_89:
        /*0038*/ 	.byte	0x03, 0x50
        /*003a*/ 	.short	0x0000


	//----- nvinfo : EIATTR_MAXREG_COUNT
	.align		4
        /*003c*/ 	.byte	0x03, 0x1b
        /*003e*/ 	.short	0x00ff


	//----- nvinfo : EIATTR_NUM_BARRIERS
	.align		4
        /*0040*/ 	.byte	0x02, 0x4c
        /*0042*/ 	.byte	0x01
	.zero		1


	//----- nvinfo : EIATTR_MERCURY_ISA_VERSION
	.align		4
        /*0044*/ 	.byte	0x03, 0x5f
        /*0046*/ 	.short	0x0101


	//----- nvinfo : EIATTR_VRC_CTA_INIT_COUNT
	.align		4
        /*0048*/ 	.byte	0x02, 0x4a
	.zero		1
	.zero		1


	//----- nvinfo : EIATTR_EXIT_INSTR_OFFSETS
	.align		4
        /*004c*/ 	.byte	0x04, 0x1c
        /*004e*/ 	.short	(.L_91 - .L_90)


	//   ....[0]....
.L_90:
        /*0050*/ 	.word	0x00000240


	//   ....[1]....
        /*0054*/ 	.word	0x00000290


	//----- nvinfo : EIATTR_CRS_STACK_SIZE
	.align		4
.L_91:
        /*0058*/ 	.byte	0x04, 0x1e
        /*005a*/ 	.short	(.L_93 - .L_92)
.L_92:
        /*005c*/ 	.word	0x00000000


	//----- nvinfo : EIATTR_CBANK_PARAM_SIZE
	.align		4
.L_93:
        /*0060*/ 	.byte	0x03, 0x19
        /*0062*/ 	.short	0x0014


	//----- nvinfo : EIATTR_PARAM_CBANK
	.align		4
        /*0064*/ 	.byte	0x04, 0x0a
        /*0066*/ 	.short	(.L_95 - .L_94)
	.align		4
.L_94:
        /*0068*/ 	.word	index@(.nv.constant0._Z15cuda_min_kernelPfS_i)
        /*006c*/ 	.short	0x0380
        /*006e*/ 	.short	0x0014


	//----- nvinfo : EIATTR_SW_WAR
	.align		4
.L_95:
        /*0070*/ 	.byte	0x04, 0x36
        /*0072*/ 	.short	(.L_97 - .L_96)
.L_96:
        /*0074*/ 	.word	0x00000008
.L_97:


//--------------------- .nv.info._Z15cuda_sum_kernelPfS_i --------------------------
	.section	.nv.info._Z15cuda_sum_kernelPfS_i,"",@"SHT_CUDA_INFO"
	.sectionflags	@""
	.align	4


	//----- nvinfo : EIATTR_CUDA_API_VERSION
	.align		4
        /*0000*/ 	.byte	0x04, 0x37
        /*0002*/ 	.short	(.L_99 - .L_98)
.L_98:
        /*0004*/ 	.word	0x00000082


	//----- nvinfo : EIATTR_KPARAM_INFO
	.align		4
.L_99:
        /*0008*/ 	.byte	0x04, 0x17
        /*000a*/ 	.short	(.L_101 - .L_100)
.L_100:
        /*000c*/ 	.word	0x00000000
        /*0010*/ 	.short	0x0002
        /*0012*/ 	.short	0x0010
        /*0014*/ 	.byte	0x00, 0xf0, 0x11, 0x00


	//----- nvinfo : EIATTR_KPARAM_INFO
	.align		4
.L_101:
        /*0018*/ 	.byte	0x04, 0x17
        /*001a*/ 	.short	(.L_103 - .L_102)
.L_102:
        /*001c*/ 	.word	0x00000000
        /*0020*/ 	.short	0x0001
        /*0022*/ 	.short	0x0008
        /*0024*/ 	.byte	0x00, 0xf5, 0x21, 0x00


	//----- nvinfo : EIATTR_KPARAM_INFO
	.align		4
.L_103:
        /*0028*/ 	.byte	0x04, 0x17
        /*002a*/ 	.short	(.L_105 - .L_104)
.L_104:
        /*002c*/ 	.word	0x00000000
        /*0030*/ 	.short	0x0000
        /*0032*/ 	.short	0x0000
        /*0034*/ 	.byte	0x00, 0xf5, 0x21, 0x00


	//----- nvinfo : EIATTR_SPARSE_MMA_MASK
	.align		4
.L_105:
        /*0038*/ 	.byte	0x03, 0x50
        /*003a*/ 	.short	0x0000


	//----- nvinfo : EIATTR_MAXREG_COUNT
	.align		4
        /*003c*/ 	.byte	0x03, 0x1b
        /*003e*/ 	.short	0x00ff


	//----- nvinfo : EIATTR_MERCURY_ISA_VERSION
	.align		4
        /*0040*/ 	.byte	0x03, 0x5f
        /*0042*/ 	.short	0x0101


	//----- nvinfo : EIATTR_VRC_CTA_INIT_COUNT
	.align		4
        /*0044*/ 	.byte	0x02, 0x4a
	.zero		1
	.zero		1


	//----- nvinfo : EIATTR_EXIT_INSTR_OFFSETS
	.align		4
        /*0048*/ 	.byte	0x04, 0x1c
        /*004a*/ 	.short	(.L_107 - .L_106)


	//   ....[0]....
.L_106:
        /*004c*/ 	.word	0x00000070


	//   ....[1]....
        /*0050*/ 	.word	0x00000130


	//----- nvinfo : EIATTR_CRS_STACK_SIZE
	.align		4
.L_107:
        /*0054*/ 	.byte	0x04, 0x1e
        /*0056*/ 	.short	(.L_109 - .L_108)
.L_108:
        /*0058*/ 	.word	0x00000000


	//----- nvinfo : EIATTR_CBANK_PARAM_SIZE
	.align		4
.L_109:
        /*005c*/ 	.byte	0x03, 0x19
        /*005e*/ 	.short	0x0014


	//----- nvinfo : EIATTR_PARAM_CBANK
	.align		4
        /*0060*/ 	.byte	0x04, 0x0a
        /*0062*/ 	.short	(.L_111 - .L_110)
	.align		4
.L_110:
        /*0064*/ 	.word	index@(.nv.constant0._Z15cuda_sum_kernelPfS_i)
        /*0068*/ 	.short	0x0380
        /*006a*/ 	.short	0x0014


	//----- nvinfo : EIATTR_SW_WAR
	.align		4
.L_111:
        /*006c*/ 	.byte	0x04, 0x36
        /*006e*/ 	.short	(.L_113 - .L_112)
.L_112:
        /*0070*/ 	.word	0x00000008
.L_113:


//--------------------- .nv.callgraph             --------------------------
	.section	.nv.callgraph,"",@"SHT_CUDA_CALLGRAPH"
	.align	4
	.sectionentsize	8
	.align		4
        /*0000*/ 	.word	0x00000000
	.align		4
        /*0004*/ 	.word	0xffffffff
	.align		4
        /*0008*/ 	.word	0x00000000
	.align		4
        /*000c*/ 	.word	0xfffffffe
	.align		4
        /*0010*/ 	.word	0x00000000
	.align		4
        /*0014*/ 	.word	0xfffffffd
	.align		4
        /*0018*/ 	.word	0x00000000
	.align		4
        /*001c*/ 	.word	0xfffffffc


//--------------------- .text._Z22cuda_bitonic_sort_stepPfiii --------------------------
	.section	.text._Z22cuda_bitonic_sort_stepPfiii,"ax",@progbits
	.align	128
        .global         _Z22cuda_bitonic_sort_stepPfiii
        .type           _Z22cuda_bitonic_sort_stepPfiii,@function
        .size           _Z22cuda_bitonic_sort_stepPfiii,(.L_x_27 - _Z22cuda_bitonic_sort_stepPfiii)
        .other          _Z22cuda_bitonic_sort_stepPfiii,@"STO_CUDA_ENTRY STV_DEFAULT"
_Z22cuda_bitonic_sort_stepPfiii:
.text._Z22cuda_bitonic_sort_stepPfiii:
[----:B------:R-:W-:Y:S01]  /*0000*/  LDC R1, c[0x0][0x37c] ;  /* 0x0000df00ff017b82 */ /* 0x000fe20000000800 */
[----:B------:R-:W0:Y:S07]  /*0010*/  S2R R7, SR_TID.X ;  /* 0x0000000000077919 */ /* 0x000e2e0000002100 */
[----:B------:R-:W0:Y:S01]  /*0020*/  S2UR UR4, SR_CTAID.X ;  /* 0x00000000000479c3 */ /* 0x000e220000002500 */
[----:B------:R-:W1:Y:S07]  /*0030*/  LDCU UR5, c[0x0][0x388] ;  /* 0x00007100ff0577ac */ /* 0x000e6e0008000800 */
[----:B------:R-:W0:Y:S02]  /*0040*/  LDC R0, c[0x0][0x360] ;  /* 0x0000d800ff007b82 */ /* 0x000e240000000800 */
[----:B0-----:R-:W-:-:S05]  /*0050*/  IMAD R7, R0, UR4, R7 ;  /* 0x0000000400077c24 */ /* 0x001fca000f8e0207 */
[----:B-1----:R-:W-:-:S04]  /*0060*/  LOP3.LUT R9, R7, UR5, RZ, 0x3c, !PT ;  /* 0x0000000507097c12 */ /* 0x002fc8000f8e3cff */
[----:B------:R-:W-:-:S13]  /*0070*/  ISETP.GT.U32.AND P0, PT, R9, R7, PT ;  /* 0x000000070900720c */ /* 0x000fda0003f04070 */
[----:B------:R-:W-:Y:S05]  /*0080*/  @!P0 EXIT ;  /* 0x000000000000894d */ /* 0x000fea0003800000 */
[----:B------:R-:W0:Y:S02]  /*0090*/  LDCU UR4, c[0x0][0x38c] ;  /* 0x00007180ff0477ac */ /* 0x000e240008000800 */
[----:B0-----:R-:W-:Y:S01]  /*00a0*/  LOP3.LUT P0, RZ, R7, UR4, RZ, 0xc0, !PT ;  /* 0x0000000407ff7c12 */ /* 0x001fe2000f80c0ff */
[----:B------:R-:W0:-:S12]  /*00b0*/  LDCU.64 UR4, c[0x0][0x358] ;  /* 0x00006b00ff0477ac */ /* 0x000e180008000a00 */
[----:B------:R-:W-:Y:S05]  /*00c0*/  @P0 BRA `(.L_x_0) ;  /* 0x0000000000280947 */ /* 0x000fea0003800000 */
[----:B------:R-:W1:Y:S02]  /*00d0*/  LDC.64 R4, c[0x0][0x380] ;  /* 0x0000e000ff047b82 */ /* 0x000e640000000a00 */
[----:B-1----:R-:W-:-:S04]  /*00e0*/  IMAD.WIDE.U32 R2, R7, 0x4, R4 ;  /* 0x0000000407027825 */ /* 0x002fc800078e0004 */
[----:B------:R-:W-:Y:S01]  /*00f0*/  IMAD.WIDE.U32 R4, R9, 0x4, R4 ;  /* 0x0000000409047825 */ /* 0x000fe200078e0004 */
[----:B0-----:R-:W2:Y:S04]  /*0100*/  LDG.E R7, desc[UR4][R2.64] ;  /* 0x0000000402077981 */ /* 0x001ea8000c1e1900 */
[----:B------:R-:W2:Y:S02]  /*0110*/  LDG.E R0, desc[UR4][R4.64] ;  /* 0x0000000404007981 */ /* 0x000ea4000c1e1900 */
[----:B--2---:R-:W-:-:S13]  /*0120*/  FSETP.GT.AND P0, PT, R7, R0, PT ;  /* 0x000000000700720b */ /* 0x004fda0003f04000 */
[----:B------:R-:W-:Y:S05]  /*0130*/  @!P0 EXIT ;  /* 0x000000000000894d */ /* 0x000fea0003800000 */
[----:B------:R-:W-:Y:S04]  /*0140*/  STG.E desc[UR4][R2.64], R0 ;  /* 0x0000000002007986 */ /* 0x000fe8000c101904 */
[----:B------:R-:W-:Y:S01]  /*0150*/  STG.E desc[UR4][R4.64], R7 ;  /* 0x0000000704007986 */ /* 0x000fe2000c101904 */
[----:B------:R-:W-:Y:S05]  /*0160*/  EXIT ;  /* 0x000000000000794d */ /* 0x000fea0003800000 */
.L_x_0:
[----:B------:R-:W1:Y:S02]  /*0170*/  LDC.64 R2, c[0x0][0x380] ;  /* 0x0000e000ff027b82 */ /* 0x000e640000000a00 */
[----:B-1----:R-:W-:-:S04]  /*0180*/  IMAD.WIDE.U32 R4, R7, 0x4, R2 ;  /* 0x0000000407047825 */ /* 0x002fc800078e0002 */
[----:B------:R-:W-:Y:S01]  /*0190*/  IMAD.WIDE.U32 R2, R9, 0x4, R2 ;  /* 0x0000000409027825 */ /* 0x000fe200078e0002 */
[----:B0-----:R-:W2:Y:S04]  /*01a0*/  LDG.E R7, desc[UR4][R4.64] ;  /* 0x0000000404077981 */ /* 0x001ea8000c1e1900 */
[----:B------:R-:W2:Y:S02]  /*01b0*/  LDG.E R0, desc[UR4][R2.64] ;  /* 0x0000000402007981 */ /* 0x000ea4000c1e1900 */
[----:B--2---:R-:W-:-:S13]  /*01c0*/  FSETP.GEU.AND P0, PT, R7, R0, PT ;  /* 0x000000000700720b */ /* 0x004fda0003f0e000 */
[----:B------:R-:W-:Y:S05]  /*01d0*/  @P0 EXIT ;  /* 0x000000000000094d */ /* 0x000fea0003800000 */
[----:B------:R-:W-:Y:S04]  /*01e0*/  STG.E desc[UR4][R4.64], R0 ;  /* 0x0000000004007986 */ /* 0x000fe8000c101904 */
[----:B------:R-:W-:Y:S01]  /*01f0*/  STG.E desc[UR4][R2.64], R7 ;  /* 0x0000000702007986 */ /* 0x000fe2000c101904 */
[----:B------:R-:W-:Y:S05]  /*0200*/  EXIT ;  /* 0x000000000000794d */ /* 0x000fea0003800000 */
.L_x_1:
[----:B------:R-:W-:-:S00]  /*0210*/  BRA `(.L_x_1) ;  /* 0xfffffffc00fc7947 */ /* 0x000fc0000383ffff */
[----:B------:R-:W-:-:S00]  /*0220*/  NOP ;  /* 0x0000000000007918 */ /* 0x000fc00000000000 */
        /* <DEDUP_REMOVED lines=13> */
.L_x_27:


//--------------------- .text._Z15cuda_avg_kernelPfS_i --------------------------
	.section	.text._Z15cuda_avg_kernelPfS_i,"ax",@progbits
	.align	128
        .global         _Z15cuda_avg_kernelPfS_i
        .type           _Z15cuda_avg_kernelPfS_i,@function
        .size           _Z15cuda_avg_kernelPfS_i,(.L_x_26 - _Z15cuda_avg_kernelPfS_i)
        .other          _Z15cuda_avg_kernelPfS_i,@"STO_CUDA_ENTRY STV_DEFAULT"
_Z15cuda_avg_kernelPfS_i:
.text._Z15cuda_avg_kernelPfS_i:
[----:B------:R-:W-:Y:S01]  /*0000*/  LDC R1, c[0x0][0x37c] ;  /* 0x0000df00ff017b82 */ /* 0x000fe20000000800 */
[----:B------:R-:W0:Y:S07]  /*0010*/  S2R R9, SR_TID.X ;  /* 0x0000000000097919 */ /* 0x000e2e0000002100 */
[----:B------:R-:W0:Y:S01]  /*0020*/  S2UR UR4, SR_CTAID.X ;  /* 0x00000000000479c3 */ /* 0x000e220000002500 */
[----:B------:R-:W1:Y:S07]  /*0030*/  LDCU UR7, c[0x0][0x390] ;  /* 0x00007200ff0777ac */ /* 0x000e6e0008000800 */
[----:B------:R-:W0:Y:S02]  /*0040*/  LDC R0, c[0x0][0x360] ;  /* 0x0000d800ff007b82 */ /* 0x000e240000000800 */
[----:B0-----:R-:W-:Y:S01]  /*0050*/  IMAD R9, R0, UR4, R9 ;  /* 0x0000000400097c24 */ /* 0x001fe2000f8e0209 */
[----:B------:R-:W0:Y:S04]  /*0060*/  LDCU.64 UR4, c[0x0][0x358] ;  /* 0x00006b00ff0477ac */ /* 0x000e280008000a00 */
[----:B-1----:R-:W-:-:S02]  /*0070*/  ISETP.GE.AND P0, PT, R9, UR7, PT ;  /* 0x0000000709007c0c */ /* 0x002fc4000bf06270 */
[----:B------:R-:W-:-:S11]  /*0080*/  ISETP.NE.AND P1, PT, R9, RZ, PT ;  /* 0x000000ff0900720c */ /* 0x000fd60003f25270 */
[----:B------:R-:W-:Y:S05]  /*0090*/  @P0 BRA `(.L_x_2) ;  /* 0x0000000000380947 */ /* 0x000fea0003800000 */
[----:B------:R-:W1:Y:S02]  /*00a0*/  LDC.64 R6, c[0x0][0x380] ;  /* 0x0000e000ff067b82 */ /* 0x000e640000000a00 */
[----:B-1----:R-:W-:-:S06]  /*00b0*/  IMAD.WIDE R2, R9, 0x4, R6 ;  /* 0x0000000409027825 */ /* 0x002fcc00078e0206 */
[----:B0-----:R-:W2:Y:S01]  /*00c0*/  LDG.E R3, desc[UR4][R2.64] ;  /* 0x0000000402037981 */ /* 0x001ea2000c1e1900 */
[----:B------:R-:W2:Y:S01]  /*00d0*/  LDC.64 R4, c[0x0][0x388] ;  /* 0x0000e200ff047b82 */ /* 0x000ea20000000a00 */
[----:B------:R-:W0:Y:S02]  /*00e0*/  LDCU UR6, c[0x0][0x370] ;  /* 0x00006e00ff0677ac */ /* 0x000e240008000800 */
[----:B--2---:R1:W-:Y:S01]  /*00f0*/  REDG.E.ADD.F32.FTZ.RN.STRONG.GPU desc[UR4][R4.64], R3 ;  /* 0x00000003040079a6 */ /* 0x0043e2000c12f304 */
[----:B0-----:R-:W-:-:S07]  /*0100*/  IMAD R0, R0, UR6, RZ ;  /* 0x0000000600007c24 */ /* 0x001fce000f8e02ff */
.L_x_3:
[----:B-12---:R-:W-:-:S06]  /*0110*/  IMAD.WIDE R2, R9, 0x4, R6 ;  /* 0x0000000409027825 */ /* 0x006fcc00078e0206 */
[----:B------:R-:W2:Y:S01]  /*0120*/  LDG.E R3, desc[UR4][R2.64] ;  /* 0x0000000402037981 */ /* 0x000ea2000c1e1900 */
[----:B------:R-:W-:Y:S01]  /*0130*/  IMAD.IADD R9, R0, 0x1, R9 ;  /* 0x0000000100097824 */ /* 0x000fe200078e0209 */
[----:B------:R-:W-:Y:S05]  /*0140*/  YIELD ;  /* 0x0000000000007946 */ /* 0x000fea0003800000 */
[----:B------:R-:W-:Y:S01]  /*0150*/  ISETP.GE.AND P0, PT, R9, UR7, PT ;  /* 0x0000000709007c0c */ /* 0x000fe2000bf06270 */
[----:B--2---:R2:W-:-:S12]  /*0160*/  REDG.E.ADD.F32.FTZ.RN.STRONG.GPU desc[UR4][R4.64], R3 ;  /* 0x00000003040079a6 */ /* 0x0045d8000c12f304 */
[----:B------:R-:W-:Y:S05]  /*0170*/  @!P0 BRA `(.L_x_3) ;  /* 0xfffffffc00e48947 */ /* 0x000fea000383ffff */
.L_x_2:
[----:B------:R-:W-:Y:S05]  /*0180*/  WARPSYNC.ALL ;  /* 0x0000000000007948 */ /* 0x000fea0003800000 */
[----:B------:R-:W-:Y:S06]  /*0190*/  BAR.SYNC.DEFER_BLOCKING 0x0 ;  /* 0x0000000000007b1d */ /* 0x000fec0000010000 */
[----:B0-----:R-:W-:Y:S05]  /*01a0*/  @P1 EXIT ;  /* 0x000000000000194d */ /* 0x001fea0003800000 */
[----:B--2---:R-:W0:Y:S02]  /*01b0*/  LDC.64 R2, c[0x0][0x388] ;  /* 0x0000e200ff027b82 */ /* 0x004e240000000a00 */
[----:B0-----:R0:W2:Y:S02]  /*01c0*/  LDG.E R0, desc[UR4][R2.64] ;  /* 0x0000000402007981 */ /* 0x0010a4000c1e1900 */
[----:B0-----:R-:W-:-:S04]  /*01d0*/  I2FP.F32.S32 R3, UR7 ;  /* 0x0000000700037c45 */ /* 0x001fc80008201400 */
[----:B------:R-:W0:Y:S02]  /*01e0*/  MUFU.RCP R4, R3 ;  /* 0x0000000300047308 */ /* 0x000e240000001000 */
[----:B0-----:R-:W-:-:S04]  /*01f0*/  FFMA R5, -R3, R4, 1 ;  /* 0x3f80000003057423 */ /* 0x001fc80000000104 */
[----:B------:R-:W-:Y:S02]  /*0200*/  FFMA R5, R4, R5, R4 ;  /* 0x0000000504057223 */ /* 0x000fe40000000004 */
[----:B--2---:R-:W0:Y:S02]  /*0210*/  FCHK P0, R0, R3 ;  /* 0x0000000300007302 */ /* 0x004e240000000000 */
[----:B------:R-:W-:-:S04]  /*0220*/  FFMA R4, R0, R5, RZ ;  /* 0x0000000500047223 */ /* 0x000fc800000000ff */
[----:B------:R-:W-:-:S04]  /*0230*/  FFMA R6, -R3, R4, R0 ;  /* 0x0000000403067223 */ /* 0x000fc80000000100 */
[----:B------:R-:W-:Y:S01]  /*0240*/  FFMA R5, R5, R6, R4 ;  /* 0x0000000605057223 */ /* 0x000fe20000000004 */
[----:B0-----:R-:W-:Y:S06]  /*0250*/  @!P0 BRA `(.L_x_4) ;  /* 0x0000000000088947 */ /* 0x001fec0003800000 */
[----:B------:R-:W-:-:S07]  /*0260*/  MOV R2, 0x280 ;  /* 0x0000028000027802 */ /* 0x000fce0000000f00 */
[----:B------:R-:W-:Y:S05]  /*0270*/  CALL.REL.NOINC `($__internal_0_$__cuda_sm3x_div_rn_noftz_f32_slowpath) ;  /* 0x00000000000c7944 */ /* 0x000fea0003c00000 */
.L_x_4:
[----:B------:R-:W0:Y:S02]  /*0280*/  LDC.64 R2, c[0x0][0x388] ;  /* 0x0000e200ff027b82 */ /* 0x000e240000000a00 */
[----:B0-----:R-:W-:Y:S01]  /*0290*/  STG.E desc[UR4][R2.64], R5 ;  /* 0x0000000502007986 */ /* 0x001fe2000c101904 */
[----:B------:R-:W-:Y:S05]  /*02a0*/  EXIT ;  /* 0x000000000000794d */ /* 0x000fea0003800000 */
        .weak           $__internal_0_$__cuda_sm3x_div_rn_noftz_f32_slowpath
        .type           $__internal_0_$__cuda_sm3x_div_rn_noftz_f32_slowpath,@function
        .size           $__internal_0_$__cuda_sm3x_div_rn_noftz_f32_slowpath,(.L_x_26 - $__internal_0_$__cuda_sm3x_div_rn_noftz_f32_slowpath)
$__internal_0_$__cuda_sm3x_div_rn_noftz_f32_slowpath:
[--C-:B------:R-:W-:Y:S01]  /*02b0*/  SHF.R.U32.HI R5, RZ, 0x17, R3.reuse ;  /* 0x00000017ff057819 */ /* 0x100fe20000011603 */
[--C-:B------:R-:W-:Y:S01]  /*02c0*/  IMAD.MOV.U32 R6, RZ, RZ, R0.reuse ;  /* 0x000000ffff067224 */ /* 0x100fe200078e0000 */
[----:B------:R-:W-:Y:S01]  /*02d0*/  SHF.R.U32.HI R4, RZ, 0x17, R0 ;  /* 0x00000017ff047819 */ /* 0x000fe20000011600 */
[----:B------:R-:W-:Y:S01]  /*02e0*/  IMAD.MOV.U32 R7, RZ, RZ, R3 ;  /* 0x000000ffff077224 */ /* 0x000fe200078e0003 */
[----:B------:R-:W-:Y:S02]  /*02f0*/  LOP3.LUT R5, R5, 0xff, RZ, 0xc0, !PT ;  /* 0x000000ff05057812 */ /* 0x000fe400078ec0ff */
[----:B------:R-:W-:-:S03]  /*0300*/  LOP3.LUT R4, R4, 0xff, RZ, 0xc0, !PT ;  /* 0x000000ff04047812 */ /* 0x000fc600078ec0ff */
[----:B------:R-:W-:Y:S02]  /*0310*/  VIADD R10, R5, 0xffffffff ;  /* 0xffffffff050a7836 */ /* 0x000fe40000000000 */
[----:B------:R-:W-:-:S03]  /*0320*/  VIADD R9, R4, 0xffffffff ;  /* 0xffffffff04097836 */ /* 0x000fc60000000000 */
[----:B------:R-:W-:-:S04]  /*0330*/  ISETP.GT.U32.AND P0, PT, R10, 0xfd, PT ;  /* 0x000000fd0a00780c */ /* 0x000fc80003f04070 */
[----:B------:R-:W-:-:S13]  /*0340*/  ISETP.GT.U32.OR P0, PT, R9, 0xfd, P0 ;  /* 0x000000fd0900780c */ /* 0x000fda0000704470 */
[----:B------:R-:W-:Y:S01]  /*0350*/  @!P0 IMAD.MOV.U32 R8, RZ, RZ, RZ ;  /* 0x000000ffff088224 */ /* 0x000fe200078e00ff */
[----:B------:R-:W-:Y:S06]  /*0360*/  @!P0 BRA `(.L_x_5) ;  /* 0x00000000005c8947 */ /* 0x000fec0003800000 */
[----:B------:R-:W-:Y:S02]  /*0370*/  FSETP.GTU.FTZ.AND P0, PT, |R0|, +INF , PT ;  /* 0x7f8000000000780b */ /* 0x000fe40003f1c200 */
[----:B------:R-:W-:-:S04]  /*0380*/  FSETP.GTU.FTZ.AND P1, PT, |R3|, +INF , PT ;  /* 0x7f8000000300780b */ /* 0x000fc80003f3c200 */
[----:B------:R-:W-:-:S13]  /*0390*/  PLOP3.LUT P0, PT, P0, P1, PT, 0xf8, 0x8f ;  /* 0x00000000008f781c */ /* 0x000fda0000703f70 */
[----:B------:R-:W-:Y:S05]  /*03a0*/  @P0 BRA `(.L_x_6) ;  /* 0x0000000400440947 */ /* 0x000fea0003800000 */
[----:B------:R-:W-:-:S13]  /*03b0*/  LOP3.LUT P0, RZ, R7, 0x7fffffff, R6, 0xc8, !PT ;  /* 0x7fffffff07ff7812 */ /* 0x000fda000780c806 */
[----:B------:R-:W-:Y:S05]  /*03c0*/  @!P0 BRA `(.L_x_7) ;  /* 0x0000000400348947 */ /* 0x000fea0003800000 */
[C---:B------:R-:W-:Y:S02]  /*03d0*/  FSETP.NEU.FTZ.AND P2, PT, |R0|.reuse, +INF , PT ;  /* 0x7f8000000000780b */ /* 0x040fe40003f5d200 */
[----:B------:R-:W-:Y:S02]  /*03e0*/  FSETP.NEU.FTZ.AND P1, PT, |R3|, +INF , PT ;  /* 0x7f8000000300780b */ /* 0x000fe40003f3d200 */
[----:B------:R-:W-:-:S11]  /*03f0*/  FSETP.NEU.FTZ.AND P0, PT, |R0|, +INF , PT ;  /* 0x7f8000000000780b */ /* 0x000fd60003f1d200 */
[----:B------:R-:W-:Y:S05]  /*0400*/  @!P1 BRA !P2, `(.L_x_7) ;  /* 0x0000000400249947 */ /* 0x000fea0005000000 */
[----:B------:R-:W-:-:S04]  /*0410*/  LOP3.LUT P2, RZ, R6, 0x7fffffff, RZ, 0xc0, !PT ;  /* 0x7fffffff06ff7812 */ /* 0x000fc8000784c0ff */
[----:B------:R-:W-:-:S13]  /*0420*/  PLOP3.LUT P1, PT, P1, P2, PT, 0x2f, 0xf2 ;  /* 0x0000000000f2781c */ /* 0x000fda0000f24577 */
[----:B------:R-:W-:Y:S05]  /*0430*/  @P1 BRA `(.L_x_8) ;  /* 0x0000000400101947 */ /* 0x000fea0003800000 */
[----:B------:R-:W-:-:S04]  /*0440*/  LOP3.LUT P1, RZ, R7, 0x7fffffff, RZ, 0xc0, !PT ;  /* 0x7fffffff07ff7812 */ /* 0x000fc8000782c0ff */
[----:B------:R-:W-:-:S13]  /*0450*/  PLOP3.LUT P0, PT, P0, P1, PT, 0x2f, 0xf2 ;  /* 0x0000000000f2781c */ /* 0x000fda0000702577 */
[----:B------:R-:W-:Y:S05]  /*0460*/  @P0 BRA `(.L_x_9) ;  /* 0x0000000000f80947 */ /* 0x000fea0003800000 */
[----:B------:R-:W-:Y:S02]  /*0470*/  ISETP.GE.AND P0, PT, R9, RZ, PT ;  /* 0x000000ff0900720c */ /* 0x000fe40003f06270 */
[----:B------:R-:W-:-:S11]  /*0480*/  ISETP.GE.AND P1, PT, R10, RZ, PT ;  /* 0x000000ff0a00720c */ /* 0x000fd60003f26270 */
[----:B------:R-:W-:Y:S02]  /*0490*/  @P0 IMAD.MOV.U32 R8, RZ, RZ, RZ ;  /* 0x000000ffff080224 */ /* 0x000fe400078e00ff */
[----:B------:R-:W-:Y:S01]  /*04a0*/  @!P0 FFMA R6, R0, 1.84467440737095516160e+19, RZ ;  /* 0x5f80000000068823 */ /* 0x000fe200000000ff */
[----:B------:R-:W-:Y:S02]  /*04b0*/  @!P0 IMAD.MOV.U32 R8, RZ, RZ, -0x40 ;  /* 0xffffffc0ff088424 */ /* 0x000fe400078e00ff */
[----:B------:R-:W-:Y:S02]  /*04c0*/  @!P1 FFMA R7, R3, 1.84467440737095516160e+19, RZ ;  /* 0x5f80000003079823 */ /* 0x000fe400000000ff */
[----:B------:R-:W-:-:S07]  /*04d0*/  @!P1 VIADD R8, R8, 0x40 ;  /* 0x0000004008089836 */ /* 0x000fce0000000000 */
.L_x_5:
[----:B------:R-:W-:Y:S01]  /*04e0*/  LEA R0, R5, 0xc0800000, 0x17 ;  /* 0xc080000005007811 */ /* 0x000fe200078eb8ff */
[----:B------:R-:W-:-:S04]  /*04f0*/  VIADD R4, R4, 0xffffff81 ;  /* 0xffffff8104047836 */ /* 0x000fc80000000000 */
[----:B------:R-:W-:Y:S01]  /*0500*/  IMAD.IADD R7, R7, 0x1, -R0 ;  /* 0x0000000107077824 */ /* 0x000fe200078e0a00 */
[C---:B------:R-:W-:Y:S01]  /*0510*/  IADD3 R5, PT, PT, R4.reuse, 0x7f, -R5 ;  /* 0x0000007f04057810 */ /* 0x040fe20007ffe805 */
[----:B------:R-:W-:Y:S02]  /*0520*/  IMAD R0, R4, -0x800000, R6 ;  /* 0xff80000004007824 */ /* 0x000fe400078e0206 */
[----:B------:R-:W0:Y:S01]  /*0530*/  MUFU.RCP R3, R7 ;  /* 0x0000000700037308 */ /* 0x000e220000001000 */
[----:B------:R-:W-:Y:S01]  /*0540*/  FADD.FTZ R9, -R7, -RZ ;  /* 0x800000ff07097221 */ /* 0x000fe20000010100 */
[----:B------:R-:W-:-:S03]  /*0550*/  IMAD.IADD R5, R5, 0x1, R8 ;  /* 0x0000000105057824 */ /* 0x000fc600078e0208 */
[----:B0-----:R-:W-:-:S04]  /*0560*/  FFMA R10, R3, R9, 1 ;  /* 0x3f800000030a7423 */ /* 0x001fc80000000009 */
[----:B------:R-:W-:-:S04]  /*0570*/  FFMA R10, R3, R10, R3 ;  /* 0x0000000a030a7223 */ /* 0x000fc80000000003 */
[----:B------:R-:W-:-:S04]  /*0580*/  FFMA R3, R0, R10, RZ ;  /* 0x0000000a00037223 */ /* 0x000fc800000000ff */
[----:B------:R-:W-:-:S04]  /*0590*/  FFMA R6, R9, R3, R0 ;  /* 0x0000000309067223 */ /* 0x000fc80000000000 */
[----:B------:R-:W-:-:S04]  /*05a0*/  FFMA R11, R10, R6, R3 ;  /* 0x000000060a0b7223 */ /* 0x000fc80000000003 */
[----:B------:R-:W-:-:S04]  /*05b0*/  FFMA R6, R9, R11, R0 ;  /* 0x0000000b09067223 */ /* 0x000fc80000000000 */
[----:B------:R-:W-:-:S05]  /*05c0*/  FFMA R3, R10, R6, R11 ;  /* 0x000000060a037223 */ /* 0x000fca000000000b */
[----:B------:R-:W-:-:S04]  /*05d0*/  SHF.R.U32.HI R0, RZ, 0x17, R3 ;  /* 0x00000017ff007819 */ /* 0x000fc80000011603 */
[----:B------:R-:W-:-:S05]  /*05e0*/  LOP3.LUT R0, R0, 0xff, RZ, 0xc0, !PT ;  /* 0x000000ff00007812 */ /* 0x000fca00078ec0ff */
[----:B------:R-:W-:-:S04]  /*05f0*/  IMAD.IADD R8, R0, 0x1, R5 ;  /* 0x0000000100087824 */ /* 0x000fc800078e0205 */
[----:B------:R-:W-:-:S05]  /*0600*/  VIADD R0, R8, 0xffffffff ;  /* 0xffffffff08007836 */ /* 0x000fca0000000000 */
[----:B------:R-:W-:-:S13]  /*0610*/  ISETP.GE.U32.AND P0, PT, R0, 0xfe, PT ;  /* 0x000000fe0000780c */ /* 0x000fda0003f06070 */
[----:B------:R-:W-:Y:S05]  /*0620*/  @!P0 BRA `(.L_x_10) ;  /* 0x0000000000808947 */ /* 0x000fea0003800000 */
[----:B------:R-:W-:-:S13]  /*0630*/  ISETP.GT.AND P0, PT, R8, 0xfe, PT ;  /* 0x000000fe0800780c */ /* 0x000fda0003f04270 */
[----:B------:R-:W-:Y:S05]  /*0640*/  @P0 BRA `(.L_x_11) ;  /* 0x00000000006c0947 */ /* 0x000fea0003800000 */
[----:B------:R-:W-:-:S13]  /*0650*/  ISETP.GE.AND P0, PT, R8, 0x1, PT ;  /* 0x000000010800780c */ /* 0x000fda0003f06270 */
[----:B------:R-:W-:Y:S05]  /*0660*/  @P0 BRA `(.L_x_12) ;  /* 0x0000000000980947 */ /* 0x000fea0003800000 */
[----:B------:R-:W-:Y:S02]  /*0670*/  ISETP.GE.AND P0, PT, R8, -0x18, PT ;  /* 0xffffffe80800780c */ /* 0x000fe40003f06270 */
[----:B------:R-:W-:-:S11]  /*0680*/  LOP3.LUT R3, R3, 0x80000000, RZ, 0xc0, !PT ;  /* 0x8000000003037812 */ /* 0x000fd600078ec0ff */
[----:B------:R-:W-:Y:S05]  /*0690*/  @!P0 BRA `(.L_x_12) ;  /* 0x00000000008c8947 */ /* 0x000fea0003800000 */
[-CC-:B------:R-:W-:Y:S01]  /*06a0*/  FFMA.RZ R0, R10, R6.reuse, R11.reuse ;  /* 0x000000060a007223 */ /* 0x180fe2000000c00b */
[----:B------:R-:W-:Y:S02]  /*06b0*/  VIADD R7, R8, 0x20 ;  /* 0x0000002008077836 */ /* 0x000fe40000000000 */
[-CC-:B------:R-:W-:Y:S01]  /*06c0*/  FFMA.RM R5, R10, R6.reuse, R11.reuse ;  /* 0x000000060a057223 */ /* 0x180fe2000000400b */
[----:B------:R-:W-:Y:S02]  /*06d0*/  ISETP.NE.AND P2, PT, R8, RZ, PT ;  /* 0x000000ff0800720c */ /* 0x000fe40003f45270 */
[----:B------:R-:W-:Y:S01]  /*06e0*/  LOP3.LUT R4, R0, 0x7fffff, RZ, 0xc0, !PT ;  /* 0x007fffff00047812 */ /* 0x000fe200078ec0ff */
[----:B------:R-:W-:Y:S01]  /*06f0*/  FFMA.RP R0, R10, R6, R11 ;  /* 0x000000060a007223 */ /* 0x000fe2000000800b */
[----:B------:R-:W-:Y:S01]  /*0700*/  IMAD.MOV R6, RZ, RZ, -R8 ;  /* 0x000000ffff067224 */ /* 0x000fe200078e0a08 */
[----:B------:R-:W-:Y:S02]  /*0710*/  ISETP.NE.AND P1, PT, R8, RZ, PT ;  /* 0x000000ff0800720c */ /* 0x000fe40003f25270 */
[----:B------:R-:W-:-:S02]  /*0720*/  LOP3.LUT R4, R4, 0x800000, RZ, 0xfc, !PT ;  /* 0x0080000004047812 */ /* 0x000fc400078efcff */
[----:B------:R-:W-:Y:S02]  /*0730*/  FSETP.NEU.FTZ.AND P0, PT, R0, R5, PT ;  /* 0x000000050000720b */ /* 0x000fe40003f1d000 */
[----:B------:R-:W-:Y:S02]  /*0740*/  SHF.L.U32 R7, R4, R7, RZ ;  /* 0x0000000704077219 */ /* 0x000fe400000006ff */
[----:B------:R-:W-:Y:S02]  /*0750*/  SEL R5, R6, RZ, P2 ;  /* 0x000000ff06057207 */ /* 0x000fe40001000000 */
[----:B------:R-:W-:Y:S02]  /*0760*/  ISETP.NE.AND P1, PT, R7, RZ, P1 ;  /* 0x000000ff0700720c */ /* 0x000fe40000f25270 */
[----:B------:R-:W-:Y:S02]  /*0770*/  SHF.R.U32.HI R5, RZ, R5, R4 ;  /* 0x00000005ff057219 */ /* 0x000fe40000011604 */
[----:B------:R-:W-:-:S02]  /*0780*/  PLOP3.LUT P0, PT, P0, P1, PT, 0xf8, 0x8f ;  /* 0x00000000008f781c */ /* 0x000fc40000703f70 */
[----:B------:R-:W-:Y:S02]  /*0790*/  SHF.R.U32.HI R7, RZ, 0x1, R5 ;  /* 0x00000001ff077819 */ /* 0x000fe40000011605 */
[----:B------:R-:W-:-:S04]  /*07a0*/  SEL R0, RZ, 0x1, !P0 ;  /* 0x00000001ff007807 */ /* 0x000fc80004000000 */
[----:B------:R-:W-:-:S04]  /*07b0*/  LOP3.LUT R0, R0, 0x1, R7, 0xf8, !PT ;  /* 0x0000000100007812 */ /* 0x000fc800078ef807 */
[----:B------:R-:W-:-:S05]  /*07c0*/  LOP3.LUT R0, R0, R5, RZ, 0xc0, !PT ;  /* 0x0000000500007212 */ /* 0x000fca00078ec0ff */
[----:B------:R-:W-:-:S05]  /*07d0*/  IMAD.IADD R0, R7, 0x1, R0 ;  /* 0x0000000107007824 */ /* 0x000fca00078e0200 */
[----:B------:R-:W-:Y:S01]  /*07e0*/  LOP3.LUT R3, R0, R3, RZ, 0xfc, !PT ;  /* 0x0000000300037212 */ /* 0x000fe200078efcff */
[----:B------:R-:W-:Y:S06]  /*07f0*/  BRA `(.L_x_12) ;  /* 0x0000000000347947 */ /* 0x000fec0003800000 */
.L_x_11:
[----:B------:R-:W-:-:S04]  /*0800*/  LOP3.LUT R3, R3, 0x80000000, RZ, 0xc0, !PT ;  /* 0x8000000003037812 */ /* 0x000fc800078ec0ff */
[----:B------:R-:W-:Y:S01]  /*0810*/  LOP3.LUT R3, R3, 0x7f800000, RZ, 0xfc, !PT ;  /* 0x7f80000003037812 */ /* 0x000fe200078efcff */
[----:B------:R-:W-:Y:S06]  /*0820*/  BRA `(.L_x_12) ;  /* 0x0000000000287947 */ /* 0x000fec0003800000 */
.L_x_10:
[----:B------:R-:W-:Y:S01]  /*0830*/  IMAD R3, R5, 0x800000, R3 ;  /* 0x0080000005037824 */ /* 0x000fe200078e0203 */
[----:B------:R-:W-:Y:S06]  /*0840*/  BRA `(.L_x_12) ;  /* 0x0000000000207947 */ /* 0x000fec0003800000 */
.L_x_9:
[----:B------:R-:W-:-:S04]  /*0850*/  LOP3.LUT R3, R7, 0x80000000, R6, 0x48, !PT ;  /* 0x8000000007037812 */ /* 0x000fc800078e4806 */
[----:B------:R-:W-:Y:S01]  /*0860*/  LOP3.LUT R3, R3, 0x7f800000, RZ, 0xfc, !PT ;  /* 0x7f80000003037812 */ /* 0x000fe200078efcff */
[----:B------:R-:W-:Y:S06]  /*0870*/  BRA `(.L_x_12) ;  /* 0x0000000000147947 */ /* 0x000fec0003800000 */
.L_x_8:
[----:B------:R-:W-:Y:S01]  /*0880*/  LOP3.LUT R3, R7, 0x80000000, R6, 0x48, !PT ;  /* 0x8000000007037812 */ /* 0x000fe200078e4806 */
[----:B------:R-:W-:Y:S06]  /*0890*/  BRA `(.L_x_12) ;  /* 0x00000000000c7947 */ /* 0x000fec0003800000 */
.L_x_7:
[----:B------:R-:W0:Y:S01]  /*08a0*/  MUFU.RSQ R3, -QNAN ;  /* 0xffc0000000037908 */ /* 0x000e220000001400 */
[----:B------:R-:W-:Y:S05]  /*08b0*/  BRA `(.L_x_12) ;  /* 0x0000000000047947 */ /* 0x000fea0003800000 */
.L_x_6:
[----:B------:R-:W-:-:S07]  /*08c0*/  FADD.FTZ R3, R0, R3 ;  /* 0x0000000300037221 */ /* 0x000fce0000010000 */
.L_x_12:
[----:B0-----:R-:W-:Y:S02]  /*08d0*/  IMAD.MOV.U32 R5, RZ, RZ, R3 ;  /* 0x000000ffff057224 */ /* 0x001fe400078e0003 */
[----:B------:R-:W-:-:S04]  /*08e0*/  IMAD.MOV.U32 R3, RZ, RZ, 0x0 ;  /* 0x00000000ff037424 */ /* 0x000fc800078e00ff */
[----:B------:R-:W-:Y:S05]  /*08f0*/  RET.REL.NODEC R2 `(_Z15cuda_avg_kernelPfS_i) ;  /* 0xfffffff402c07950 */ /* 0x000fea0003c3ffff */
.L_x_13:
        /* <DEDUP_REMOVED lines=16> */
.L_x_26:


//--------------------- .text._Z15cuda_max_kernelPfS_i --------------------------
	.section	.text._Z15cuda_max_kernelPfS_i,"ax",@progbits
	.align	128
        .global         _Z15cuda_max_kernelPfS_i
        .type           _Z15cuda_max_kernelPfS_i,@function
        .size           _Z15cuda_max_kernelPfS_i,(.L_x_29 - _Z15cuda_max_kernelPfS_i)
        .other          _Z15cuda_max_kernelPfS_i,@"STO_CUDA_ENTRY STV_DEFAULT"
_Z15cuda_max_kernelPfS_i:
.text._Z15cuda_max_kernelPfS_i:
[----:B------:R-:W-:Y:S01]  /*0000*/  LDC R1, c[0x0][0x37c] ;  /* 0x0000df00ff017b82 */ /* 0x000fe20000000800 */
[----:B------:R-:W0:Y:S01]  /*0010*/  S2R R8, SR_TID.X ;  /* 0x0000000000087919 */ /* 0x000e220000002100 */
[----:B------:R-:W0:Y:S01]  /*0020*/  LDCU UR8, c[0x0][0x360] ;  /* 0x00006c00ff0877ac */ /* 0x000e220008000800 */
[----:B------:R-:W-:Y:S01]  /*0030*/  MOV R0, 0xff7fffff ;  /* 0xff7fffff00007802 */ /* 0x000fe20000000f00 */
[----:B------:R-:W0:Y:S01]  /*0040*/  S2R R9, SR_CTAID.X ;  /* 0x0000000000097919 */ /* 0x000e220000002500 */
[----:B------:R-:W1:Y:S01]  /*0050*/  LDCU UR9, c[0x0][0x390] ;  /* 0x00007200ff0977ac */ /* 0x000e620008000800 */
[----:B------:R-:W2:Y:S01]  /*0060*/  LDCU.64 UR6, c[0x0][0x358] ;  /* 0x00006b00ff0677ac */ /* 0x000ea20008000a00 */
[----:B0-----:R-:W-:-:S05]  /*0070*/  IMAD R7, R9, UR8, R8 ;  /* 0x0000000809077c24 */ /* 0x001fca000f8e0208 */
[----:B-1----:R-:W-:-:S13]  /*0080*/  ISETP.GE.AND P0, PT, R7, UR9, PT ;  /* 0x0000000907007c0c */ /* 0x002fda000bf06270 */
[----:B------:R-:W0:Y:S02]  /*0090*/  @!P0 LDC.64 R2, c[0x0][0x380] ;  /* 0x0000e000ff028b82 */ /* 0x000e240000000a00 */
[----:B0-----:R-:W-:-:S05]  /*00a0*/  @!P0 IMAD.WIDE R2, R7, 0x4, R2 ;  /* 0x0000000407028825 */ /* 0x001fca00078e0202 */
[----:B--2---:R-:W2:Y:S01]  /*00b0*/  @!P0 LDG.E R0, desc[UR6][R2.64] ;  /* 0x0000000602008981 */ /* 0x004ea2000c1e1900 */
[----:B------:R-:W0:Y:S01]  /*00c0*/  S2UR UR5, SR_CgaCtaId ;  /* 0x00000000000579c3 */ /* 0x000e220000008800 */
[----:B------:R-:W-:Y:S01]  /*00d0*/  UMOV UR4, 0x400 ;  /* 0x0000040000047882 */ /* 0x000fe20000000000 */
[----:B------:R-:W-:Y:S01]  /*00e0*/  ISETP.GE.AND P0, PT, R7, UR9, PT ;  /* 0x0000000907007c0c */ /* 0x000fe2000bf06270 */
[----:B------:R-:W-:Y:S01]  /*00f0*/  BSSY.RECONVERGENT B0, `(.L_x_14) ;  /* 0x0000012000007945 */ /* 0x000fe20003800200 */
[----:B0-----:R-:W-:-:S09]  /*0100*/  ULEA UR4, UR5, UR4, 0x18 ;  /* 0x0000000405047291 */ /* 0x001fd2000f8ec0ff */
[----:B--2---:R0:W-:Y:S01]  /*0110*/  STS [UR4], R0 ;  /* 0x00000000ff007988 */ /* 0x0041e20008000804 */
[----:B------:R-:W-:Y:S06]  /*0120*/  BAR.SYNC.DEFER_BLOCKING 0x0 ;  /* 0x0000000000007b1d */ /* 0x000fec0000010000 */
[----:B------:R-:W-:Y:S05]  /*0130*/  @P0 BRA `(.L_x_15) ;  /* 0x0000000000340947 */ /* 0x000fea0003800000 */
[----:B------:R-:W1:Y:S01]  /*0140*/  LDS R6, [UR4] ;  /* 0x00000004ff067984 */ /* 0x000e620008000800 */
[----:B0-----:R-:W0:Y:S01]  /*0150*/  LDC R0, c[0x0][0x370] ;  /* 0x0000dc00ff007b82 */ /* 0x001e220000000800 */
[----:B------:R-:W-:Y:S07]  /*0160*/  BSSY.RECONVERGENT B1, `(.L_x_16) ;  /* 0x0000009000017945 */ /* 0x000fee0003800200 */
[----:B------:R-:W2:Y:S01]  /*0170*/  LDC.64 R4, c[0x0][0x380] ;  /* 0x0000e000ff047b82 */ /* 0x000ea20000000a00 */
[----:B01----:R-:W-:-:S07]  /*0180*/  IMAD R0, R0, UR8, RZ ;  /* 0x0000000800007c24 */ /* 0x003fce000f8e02ff */
.L_x_17:
[----:B--2---:R-:W-:-:S06]  /*0190*/  IMAD.WIDE R2, R7, 0x4, R4 ;  /* 0x0000000407027825 */ /* 0x004fcc00078e0204 */
[----:B------:R-:W2:Y:S01]  /*01a0*/  LDG.E R3, desc[UR6][R2.64] ;  /* 0x0000000602037981 */ /* 0x000ea2000c1e1900 */
[----:B------:R-:W-:-:S04]  /*01b0*/  IADD3 R7, PT, PT, R0, R7, RZ ;  /* 0x0000000700077210 */ /* 0x000fc80007ffe0ff */
[----:B------:R-:W-:Y:S02]  /*01c0*/  ISETP.GE.AND P0, PT, R7, UR9, PT ;  /* 0x0000000907007c0c */ /* 0x000fe4000bf06270 */
[----:B--2---:R-:W-:-:S11]  /*01d0*/  FMNMX R6, R3, R6, !PT ;  /* 0x0000000603067209 */ /* 0x004fd60007800000 */
[----:B------:R-:W-:Y:S05]  /*01e0*/  @!P0 BRA `(.L_x_17) ;  /* 0xfffffffc00e88947 */ /* 0x000fea000383ffff */
[----:B------:R-:W-:Y:S05]  /*01f0*/  BSYNC.RECONVERGENT B1 ;  /* 0x0000000000017941 */ /* 0x000fea0003800200 */
.L_x_16:
[----:B------:R1:W-:Y:S02]  /*0200*/  STS [UR4], R6 ;  /* 0x00000006ff007988 */ /* 0x0003e40008000804 */
.L_x_15:
[----:B------:R-:W-:Y:S05]  /*0210*/  BSYNC.RECONVERGENT B0 ;  /* 0x0000000000007941 */ /* 0x000fea0003800200 */
.L_x_14:
[----:B------:R-:W-:Y:S01]  /*0220*/  BAR.SYNC.DEFER_BLOCKING 0x0 ;  /* 0x0000000000007b1d */ /* 0x000fe20000010000 */
[----:B------:R-:W-:-:S13]  /*0230*/  ISETP.NE.AND P0, PT, R8, RZ, PT ;  /* 0x000000ff0800720c */ /* 0x000fda0003f05270 */
[----:B------:R-:W-:Y:S05]  /*0240*/  @P0 EXIT ;  /* 0x000000000000094d */ /* 0x000fea0003800000 */
[----:B------:R-:W2:Y:S01]  /*0250*/  LDS R5, [UR4] ;  /* 0x00000004ff057984 */ /* 0x000ea20008000800 */
[----:B------:R-:W3:Y:S02]  /*0260*/  LDC.64 R2, c[0x0][0x388] ;  /* 0x0000e200ff027b82 */ /* 0x000ee40000000a00 */
[----:B---3--:R-:W-:-:S05]  /*0270*/  IMAD.WIDE.U32 R2, R9, 0x4, R2 ;  /* 0x0000000409027825 */ /* 0x008fca00078e0002 */
[----:B--2---:R-:W-:Y:S01]  /*0280*/  STG.E desc[UR6][R2.64], R5 ;  /* 0x0000000502007986 */ /* 0x004fe2000c101906 */
[----:B------:R-:W-:Y:S05]  /*0290*/  EXIT ;  /* 0x000000000000794d */ /* 0x000fea0003800000 */
.L_x_18:
        /* <DEDUP_REMOVED lines=14> */
.L_x_29:


//--------------------- .text._Z15cuda_min_kernelPfS_i --------------------------
	.section	.text._Z15cuda_min_kernelPfS_i,"ax",@progbits
	.align	128
        .global         _Z15cuda_min_kernelPfS_i
        .type           _Z15cuda_min_kernelPfS_i,@function
        .size           _Z15cuda_min_kernelPfS_i,(.L_x_30 - _Z15cuda_min_kernelPfS_i)
        .other          _Z15cuda_min_kernelPfS_i,@"STO_CUDA_ENTRY STV_DEFAULT"
_Z15cuda_min_kernelPfS_i:
.text._Z15cuda_min_kernelPfS_i:
        /* <DEDUP_REMOVED lines=25> */
.L_x_22:
[----:B--2---:R-:W-:-:S06]  /*0190*/  IMAD.WIDE R2, R7, 0x4, R4 ;  /* 0x0000000407027825 */ /* 0x004fcc00078e0204 */
[----:B------:R-:W2:Y:S01]  /*01a0*/  LDG.E R3, desc[UR6][R2.64] ;  /* 0x0000000602037981 */ /* 0x000ea2000c1e1900 */
[----:B------:R-:W-:-:S04]  /*01b0*/  IADD3 R7, PT, PT, R0, R7, RZ ;  /* 0x0000000700077210 */ /* 0x000fc80007ffe0ff */
[----:B------:R-:W-:Y:S02]  /*01c0*/  ISETP.GE.AND P0, PT, R7, UR9, PT ;  /* 0x0000000907007c0c */ /* 0x000fe4000bf06270 */
[----:B--2---:R-:W-:-:S11]  /*01d0*/  FMNMX R6, R3, R6, PT ;  /* 0x0000000603067209 */ /* 0x004fd60003800000 */
[----:B------:R-:W-:Y:S05]  /*01e0*/  @!P0 BRA `(.L_x_22) ;  /* 0xfffffffc00e88947 */ /* 0x000fea000383ffff */
[----:B------:R-:W-:Y:S05]  /*01f0*/  BSYNC.RECONVERGENT B1 ;  /* 0x0000000000017941 */ /* 0x000fea0003800200 */
.L_x_21:
[----:B------:R1:W-:Y:S02]  /*0200*/  STS [UR4], R6 ;  /* 0x00000006ff007988 */ /* 0x0003e40008000804 */
.L_x_20:
[----:B------:R-:W-:Y:S05]  /*0210*/  BSYNC.RECONVERGENT B0 ;  /* 0x0000000000007941 */ /* 0x000fea0003800200 */
.L_x_19:
        /* <DEDUP_REMOVED lines=8> */
.L_x_23:
        /* <DEDUP_REMOVED lines=14> */
.L_x_30:


//--------------------- .text._Z15cuda_sum_kernelPfS_i --------------------------
	.section	.text._Z15cuda_sum_kernelPfS_i,"ax",@progbits
	.align	128
        .global         _Z15cuda_sum_kernelPfS_i
        .type           _Z15cuda_sum_kernelPfS_i,@function
        .size           _Z15cuda_sum_kernelPfS_i,(.L_x_31 - _Z15cuda_sum_kernelPfS_i)
        .other          _Z15cuda_sum_kernelPfS_i,@"STO_CUDA_ENTRY STV_DEFAULT"
_Z15cuda_sum_kernelPfS_i:
.text._Z15cuda_sum_kernelPfS_i:
[----:B------:R-:W-:Y:S01]  /*0000*/  LDC R1, c[0x0][0x37c] ;  /* 0x0000df00ff017b82 */ /* 0x000fe20000000800 */
[----:B------:R-:W0:Y:S07]  /*0010*/  S2R R0, SR_TID.X ;  /* 0x0000000000007919 */ /* 0x000e2e0000002100 */
[----:B------:R-:W0:Y:S01]  /*0020*/  S2UR UR4, SR_CTAID.X ;  /* 0x00000000000479c3 */ /* 0x000e220000002500 */
[----:B------:R-:W1:Y:S07]  /*0030*/  LDCU UR5, c[0x0][0x390] ;  /* 0x00007200ff0577ac */ /* 0x000e6e0008000800 */
[----:B------:R-:W0:Y:S02]  /*0040*/  LDC R9, c[0x0][0x360] ;  /* 0x0000d800ff097b82 */ /* 0x000e240000000800 */
[----:B0-----:R-:W-:-:S05]  /*0050*/  IMAD R0, R9, UR4, R0 ;  /* 0x0000000409007c24 */ /* 0x001fca000f8e0200 */
[----:B-1----:R-:W-:-:S13]  /*0060*/  ISETP.GE.AND P0, PT, R0, UR5, PT ;  /* 0x0000000500007c0c */ /* 0x002fda000bf06270 */
[----:B------:R-:W-:Y:S05]  /*0070*/  @P0 EXIT ;  /* 0x000000000000094d */ /* 0x000fea0003800000 */
[----:B------:R-:W0:Y:S01]  /*0080*/  LDC.64 R4, c[0x0][0x388] ;  /* 0x0000e200ff047b82 */ /* 0x000e220000000a00 */
[----:B------:R-:W1:Y:S01]  /*0090*/  LDCU UR4, c[0x0][0x370] ;  /* 0x00006e00ff0477ac */ /* 0x000e620008000800 */
[----:B------:R-:W2:Y:S06]  /*00a0*/  LDCU.64 UR6, c[0x0][0x358] ;  /* 0x00006b00ff0677ac */ /* 0x000eac0008000a00 */
[----:B------:R-:W3:Y:S01]  /*00b0*/  LDC.64 R6, c[0x0][0x380] ;  /* 0x0000e000ff067b82 */ /* 0x000ee20000000a00 */
[----:B-1----:R-:W-:-:S07]  /*00c0*/  IMAD R9, R9, UR4, RZ ;  /* 0x0000000409097c24 */ /* 0x002fce000f8e02ff */
.L_x_24:
[----:B-1-3--:R-:W-:-:S06]  /*00d0*/  IMAD.WIDE R2, R0, 0x4, R6 ;  /* 0x0000000400027825 */ /* 0x00afcc00078e0206 */
[----:B--2---:R-:W0:Y:S01]  /*00e0*/  LDG.E R3, desc[UR6][R2.64] ;  /* 0x0000000602037981 */ /* 0x004e22000c1e1900 */
[----:B------:R-:W-:-:S04]  /*00f0*/  IADD3 R0, PT, PT, R9, R0, RZ ;  /* 0x0000000009007210 */ /* 0x000fc80007ffe0ff */
[----:B------:R-:W-:Y:S01]  /*0100*/  ISETP.GE.AND P0, PT, R0, UR5, PT ;  /* 0x0000000500007c0c */ /* 0x000fe2000bf06270 */
[----:B0-----:R1:W-:-:S12]  /*0110*/  REDG.E.ADD.F32.FTZ.RN.STRONG.GPU desc[UR6][R4.64], R3 ;  /* 0x00000003040079a6 */ /* 0x0013d8000c12f306 */
[----:B------:R-:W-:Y:S05]  /*0120*/  @!P0 BRA `(.L_x_24) ;  /* 0xfffffffc00e88947 */ /* 0x000fea000383ffff */
[----:B------:R-:W-:Y:S05]  /*0130*/  EXIT ;  /* 0x000000000000794d */ /* 0x000fea0003800000 */
.L_x_25:
        /* <DEDUP_REMOVED lines=12> */
.L_x_31:


//--------------------- .nv.shared.reserved.0     --------------------------
	.section	.nv.shared.reserved.0,"aw",@nobits
	.weak		__nv_reservedSMEM_offset_0_alias
	.size		__nv_reservedSMEM_offset_0_alias, 0, 64
	.other		__nv_reservedSMEM_offset_0_alias,@"STO_CUDA_RESERVED_SHARED STV_DEFAULT"
__nv_reservedSMEM_offset_0_alias:
	.zero		0
	.zero		64


//--------------------- .nv.shared._Z15cuda_max_kernelPfS_i --------------------------
	.section	.nv.shared._Z15cuda_max_kernelPfS_i,"aw",@nobits
	.sectionflags	@""
	.align	4
.nv.shared._Z15cuda_max_kernelPfS_i:
	.zero		1028


//--------------------- .nv.shared._Z15cuda_min_kernelPfS_i --------------------------
	.section	.nv.shared._Z15cuda_min_kernelPfS_i,"aw",@nobits
	.sectionflags	@""
	.align	4
.nv.shared._Z15cuda_min_kernelPfS_i:
	.zero		1028


//--------------------- .nv.constant0._Z22cuda_bitonic_sort_stepPfiii --------------------------
	.section	.nv.constant0._Z22cuda_bitonic_sort_stepPfiii,"a",@progbits
	.sectionflags	@""
	.align	4
.nv.constant0._Z22cuda_bitonic_sort_stepPfiii:
	.zero		916


//--------------------- .nv.constant0._Z15cuda_avg_kernelPfS_i --------------------------
	.section	.nv.constant0._Z15cuda_avg_kernelPfS_i,"a",@progbits
	.sectionflags	@""
	.align	4
.nv.constant0._Z15cuda_avg_kernelPfS_i:
	.zero		916


//--------------------- .nv.constant0._Z15cuda_max_kernelPfS_i --------------------------
	.section	.nv.constant0._Z15cuda_max_kernelPfS_i,"a",@progbits
	.sectionflags	@""
	.align	4
.nv.constant0._Z15cuda_max_kernelPfS_i:
	.zero		916


//--------------------- .nv.constant0._Z15cuda_min_kernelPfS_i --------------------------
	.section	.nv.constant0._Z15cuda_min_kernelPfS_i,"a",@progbits
	.sectionflags	@""
	.align	4
.nv.constant0._Z15cuda_min_kernelPfS_i:
	.zero		916


//--------------------- .nv.constant0._Z15cuda_sum_kernelPfS_i --------------------------
	.section	.nv.constant0._Z15cuda_sum_kernelPfS_i,"a",@progbits
	.sectionflags	@""
	.align	4
.nv.constant0._Z15cuda_sum_kernelPfS_i:
	.zero		916


//--------------------- SYMBOLS --------------------------

	.type		.nv.reservedSmem.offset0,@object
	.size		.nv.reservedSmem.offset0,0x4
	.type		.nv.reservedSmem.cap,@object
	.size		.nv.reservedSmem.cap,0x4
